	.headerflags	@"EF_CUDA_TEXMODE_UNIFIED EF_CUDA_64BIT_ADDRESS EF_CUDA_ACCELERATORS EF_CUDA_SM90 EF_CUDA_VIRTUAL_SM(EF_CUDA_SM90)"
	.elftype	@"ET_EXEC"


//--------------------- .nv.info                  --------------------------
	.section	.nv.info,"",@"SHT_CUDA_INFO"
	.align	4


	//----- nvinfo : EIATTR_REGCOUNT
	.align		4
        /*0000*/ 	.byte	0x04, 0x2f
        /*0002*/ 	.short	(.L_1 - .L_0)
	.align		4
.L_0:
        /*0004*/ 	.word	index@(triton_poi_fused_add_reflection_pad2d_relu_5)
        /*0008*/ 	.word	0x00000014


	//----- nvinfo : EIATTR_MIN_STACK_SIZE
	.align		4
.L_1:
        /*000c*/ 	.byte	0x04, 0x12
        /*000e*/ 	.short	(.L_3 - .L_2)
	.align		4
.L_2:
        /*0010*/ 	.word	index@(triton_poi_fused_add_reflection_pad2d_relu_5)
        /*0014*/ 	.word	0x00000000


	//----- nvinfo : EIATTR_FRAME_SIZE
	.align		4
.L_3:
        /*0018*/ 	.byte	0x04, 0x11
        /*001a*/ 	.short	(.L_5 - .L_4)
	.align		4
.L_4:
        /*001c*/ 	.word	index@(triton_poi_fused_add_reflection_pad2d_relu_5)
        /*0020*/ 	.word	0x00000000


	//----- nvinfo : EIATTR_MIN_STACK_SIZE
	.align		4
.L_5:
        /*0024*/ 	.byte	0x04, 0x12
        /*0026*/ 	.short	(.L_7 - .L_6)
	.align		4
.L_6:
        /*0028*/ 	.word	index@(triton_poi_fused_add_reflection_pad2d_relu_5)
        /*002c*/ 	.word	0x00000000
.L_7:


//--------------------- .nv.info.triton_poi_fused_add_reflection_pad2d_relu_5 --------------------------
	.section	.nv.info.triton_poi_fused_add_reflection_pad2d_relu_5,"",@"SHT_CUDA_INFO"
	.sectionflags	@""
	.align	4


	//----- nvinfo : EIATTR_CUDA_API_VERSION
	.align		4
        /*0000*/ 	.byte	0x04, 0x37
        /*0002*/ 	.short	(.L_9 - .L_8)
.L_8:
        /*0004*/ 	.word	0x0000007c


	//----- nvinfo : EIATTR_KPARAM_INFO
	.align		4
.L_9:
        /*0008*/ 	.byte	0x04, 0x17
        /*000a*/ 	.short	(.L_11 - .L_10)
.L_10:
        /*000c*/ 	.word	0x00000000
        /*0010*/ 	.short	0x0003
        /*0012*/ 	.short	0x0018
        /*0014*/ 	.byte	0x00, 0xf0, 0x11, 0x00


	//----- nvinfo : EIATTR_KPARAM_INFO
	.align		4
.L_11:
        /*0018*/ 	.byte	0x04, 0x17
        /*001a*/ 	.short	(.L_13 - .L_12)
.L_12:
        /*001c*/ 	.word	0x00000000
        /*0020*/ 	.short	0x0002
        /*0022*/ 	.short	0x0010
        /*0024*/ 	.byte	0x00, 0xf4, 0x21, 0x00


	//----- nvinfo : EIATTR_KPARAM_INFO
	.align		4
.L_13:
        /*0028*/ 	.byte	0x04, 0x17
        /*002a*/ 	.short	(.L_15 - .L_14)
.L_14:
        /*002c*/ 	.word	0x00000000
        /*0030*/ 	.short	0x0001
        /*0032*/ 	.short	0x0008
        /*0034*/ 	.byte	0x00, 0xf4, 0x21, 0x00


	//----- nvinfo : EIATTR_KPARAM_INFO
	.align		4
.L_15:
        /*0038*/ 	.byte	0x04, 0x17
        /*003a*/ 	.short	(.L_17 - .L_16)
.L_16:
        /*003c*/ 	.word	0x00000000
        /*0040*/ 	.short	0x0000
        /*0042*/ 	.short	0x0000
        /*0044*/ 	.byte	0x00, 0xf4, 0x21, 0x00


	//----- nvinfo : EIATTR_SPARSE_MMA_MASK
	.align		4
.L_17:
        /*0048*/ 	.byte	0x03, 0x50
        /*004a*/ 	.short	0x0000


	//----- nvinfo : EIATTR_MAXREG_COUNT
	.align		4
        /*004c*/ 	.byte	0x03, 0x1b
        /*004e*/ 	.short	0x00ff


	//----- nvinfo : EIATTR_EXIT_INSTR_OFFSETS
	.align		4
        /*0050*/ 	.byte	0x04, 0x1c
        /*0052*/ 	.short	(.L_19 - .L_18)


	//   ....[0]....
.L_18:
        /*0054*/ 	.word	0x00000410


	//   ....[1]....
        /*0058*/ 	.word	0x00000430


	//----- nvinfo : EIATTR_REQNTID
	.align		4
.L_19:
        /*005c*/ 	.byte	0x04, 0x10
        /*005e*/ 	.short	(.L_21 - .L_20)
.L_20:
        /*0060*/ 	.word	0x00000100
        /*0064*/ 	.word	0x00000001
        /*0068*/ 	.word	0x00000001


	//----- nvinfo : EIATTR_CBANK_PARAM_SIZE
	.align		4
.L_21:
        /*006c*/ 	.byte	0x03, 0x19
        /*006e*/ 	.short	0x001c


	//----- nvinfo : EIATTR_PARAM_CBANK
	.align		4
        /*0070*/ 	.byte	0x04, 0x0a
        /*0072*/ 	.short	(.L_23 - .L_22)
	.align		4
.L_22:
        /*0074*/ 	.word	index@(.nv.constant0.triton_poi_fused_add_reflection_pad2d_relu_5)
        /*0078*/ 	.short	0x0210
        /*007a*/ 	.short	0x001c


	//----- nvinfo : EIATTR_SW_WAR
	.align		4
.L_23:
        /*007c*/ 	.byte	0x04, 0x36
        /*007e*/ 	.short	(.L_25 - .L_24)
.L_24:
        /*0080*/ 	.word	0x00000008
.L_25:


//--------------------- .nv.callgraph             --------------------------
	.section	.nv.callgraph,"",@"SHT_CUDA_CALLGRAPH"
	.align	4
	.sectionentsize	8
	.align		4
        /*0000*/ 	.word	0x00000000
	.align		4
        /*0004*/ 	.word	0xffffffff
	.align		4
        /*0008*/ 	.word	0x00000000
	.align		4
        /*000c*/ 	.word	0xfffffffe
	.align		4
        /*0010*/ 	.word	0x00000000
	.align		4
        /*0014*/ 	.word	0xfffffffd
	.align		4
        /*0018*/ 	.word	0x00000000
	.align		4
        /*001c*/ 	.word	0xfffffffc


//--------------------- .text.triton_poi_fused_add_reflection_pad2d_relu_5 --------------------------
	.section	.text.triton_poi_fused_add_reflection_pad2d_relu_5,"ax",@progbits
	.align	128
        .global         triton_poi_fused_add_reflection_pad2d_relu_5
        .type           triton_poi_fused_add_reflection_pad2d_relu_5,@function
        .size           triton_poi_fused_add_reflection_pad2d_relu_5,(.L_x_1 - triton_poi_fused_add_reflection_pad2d_relu_5)
        .other          triton_poi_fused_add_reflection_pad2d_relu_5,@"STO_CUDA_ENTRY STV_DEFAULT"
triton_poi_fused_add_reflection_pad2d_relu_5:
.text.triton_poi_fused_add_reflection_pad2d_relu_5:
[----:B------:R-:W0:Y:S02]  /*0000*/  LDC R1, c[0x0][0x28] ;  /* 0x00000a00ff017b82 */ /* 0x000e240000000800 */
[----:B------:R-:W1:Y:S01]  /*0010*/  S2R R0, SR_TID.X ;  /* 0x0000000000007919 */ /* 0x000e620000002100 */
[----:B------:R-:W-:Y:S01]  /*0020*/  CS2R R14, SRZ ;  /* 0x00000000000e7805 */ /* 0x000fe2000001ff00 */
[----:B------:R-:W-:Y:S01]  /*0030*/  ULDC.64 UR4, c[0x0][0x208] ;  /* 0x0000820000047ab9 */ /* 0x000fe20000000a00 */
[----:B------:R-:W2:Y:S01]  /*0040*/  S2R R3, SR_CTAID.X ;  /* 0x0000000000037919 */ /* 0x000ea20000002500 */
[----:B-1----:R-:W-:-:S05]  /*0050*/  IMAD.SHL.U32 R0, R0, 0x2, RZ ;  /* 0x0000000200007824 */ /* 0x002fca00078e00ff */
[----:B------:R-:W-:-:S05]  /*0060*/  LOP3.LUT R0, R0, 0x1fe, RZ, 0xc0, !PT ;  /* 0x000001fe00007812 */ /* 0x000fca00078ec0ff */
[----:B--2---:R-:W-:-:S04]  /*0070*/  IMAD R0, R3, 0x200, R0 ;  /* 0x0000020003007824 */ /* 0x004fc800078e0200 */
[C---:B------:R-:W-:Y:S01]  /*0080*/  IMAD.HI R4, R0.reuse, 0x78787879, RZ ;  /* 0x7878787900047827 */ /* 0x040fe200078e02ff */
[----:B------:R-:W-:-:S03]  /*0090*/  ISETP.GE.AND P2, PT, R0, 0x24200, PT ;  /* 0x000242000000780c */ /* 0x000fc60003f46270 */
[----:B------:R-:W-:Y:S01]  /*00a0*/  VIADD R2, R0, 0x1 ;  /* 0x0000000100027836 */ /* 0x000fe20000000000 */
[----:B------:R-:W-:-:S03]  /*00b0*/  SHF.R.U32.HI R5, RZ, 0x1f, R4 ;  /* 0x0000001fff057819 */ /* 0x000fc60000011604 */
[----:B------:R-:W-:Y:S01]  /*00c0*/  IMAD.HI R3, R2, 0x78787879, RZ ;  /* 0x7878787902037827 */ /* 0x000fe200078e02ff */
[----:B------:R-:W-:-:S04]  /*00d0*/  LEA.HI.SX32 R5, R4, R5, 0x1c ;  /* 0x0000000504057211 */ /* 0x000fc800078fe2ff */
[----:B------:R-:W-:Y:S01]  /*00e0*/  SHF.R.U32.HI R4, RZ, 0x1f, R3 ;  /* 0x0000001fff047819 */ /* 0x000fe20000011603 */
[----:B------:R-:W-:-:S03]  /*00f0*/  IMAD.HI R6, R5, 0x78787879, RZ ;  /* 0x7878787905067827 */ /* 0x000fc600078e02ff */
[----:B------:R-:W-:Y:S01]  /*0100*/  LEA.HI.SX32 R4, R3, R4, 0x1c ;  /* 0x0000000403047211 */ /* 0x000fe200078fe2ff */
[----:B------:R-:W-:Y:S01]  /*0110*/  IMAD R7, R5, 0x22, RZ ;  /* 0x0000002205077824 */ /* 0x000fe200078e02ff */
[----:B------:R-:W-:-:S03]  /*0120*/  SHF.R.U32.HI R3, RZ, 0x1f, R6 ;  /* 0x0000001fff037819 */ /* 0x000fc60000011606 */
[----:B------:R-:W-:Y:S01]  /*0130*/  IMAD R4, R4, 0x22, RZ ;  /* 0x0000002204047824 */ /* 0x000fe200078e02ff */
[----:B------:R-:W-:Y:S02]  /*0140*/  LEA.HI.SX32 R3, R6, R3, 0x1c ;  /* 0x0000000306037211 */ /* 0x000fe400078fe2ff */
[----:B------:R-:W-:Y:S02]  /*0150*/  LOP3.LUT R9, RZ, R7, RZ, 0x33, !PT ;  /* 0x00000007ff097212 */ /* 0x000fe400078e33ff */
[----:B------:R-:W-:Y:S01]  /*0160*/  LOP3.LUT R7, RZ, R4, RZ, 0x33, !PT ;  /* 0x00000004ff077212 */ /* 0x000fe200078e33ff */
[----:B------:R-:W-:Y:S02]  /*0170*/  IMAD R4, R3, 0x22, RZ ;  /* 0x0000002203047824 */ /* 0x000fe400078e02ff */
[----:B------:R-:W-:Y:S02]  /*0180*/  IMAD.IADD R9, R0, 0x1, R9 ;  /* 0x0000000100097824 */ /* 0x000fe400078e0209 */
[----:B------:R-:W-:Y:S01]  /*0190*/  IMAD.IADD R7, R2, 0x1, R7 ;  /* 0x0000000102077824 */ /* 0x000fe200078e0207 */
[----:B------:R-:W-:Y:S01]  /*01a0*/  LOP3.LUT R4, RZ, R4, RZ, 0x33, !PT ;  /* 0x00000004ff047212 */ /* 0x000fe200078e33ff */
[----:B------:R-:W-:Y:S01]  /*01b0*/  IMAD.HI R3, R0, 0x71625345, RZ ;  /* 0x7162534500037827 */ /* 0x000fe200078e02ff */
[----:B------:R-:W-:-:S02]  /*01c0*/  IABS R8, R9 ;  /* 0x0000000900087213 */ /* 0x000fc40000000000 */
[----:B------:R-:W-:Y:S01]  /*01d0*/  IABS R7, R7 ;  /* 0x0000000700077213 */ /* 0x000fe20000000000 */
[----:B------:R-:W-:Y:S01]  /*01e0*/  IMAD.IADD R4, R5, 0x1, R4 ;  /* 0x0000000105047824 */ /* 0x000fe200078e0204 */
[----:B------:R-:W-:Y:S02]  /*01f0*/  SHF.R.U32.HI R2, RZ, 0x1f, R3 ;  /* 0x0000001fff027819 */ /* 0x000fe40000011603 */
[----:B------:R-:W-:Y:S01]  /*0200*/  IADD3 R8, R8, -0x1f, RZ ;  /* 0xffffffe108087810 */ /* 0x000fe20007ffe0ff */
[----:B------:R-:W-:Y:S01]  /*0210*/  VIADD R7, R7, 0xffffffe1 ;  /* 0xffffffe107077836 */ /* 0x000fe20000000000 */
[----:B------:R-:W-:Y:S02]  /*0220*/  IABS R9, R4 ;  /* 0x0000000400097213 */ /* 0x000fe40000000000 */
[----:B------:R-:W1:Y:S01]  /*0230*/  LDC.64 R4, c[0x0][0x218] ;  /* 0x00008600ff047b82 */ /* 0x000e620000000a00 */
[----:B------:R-:W-:Y:S02]  /*0240*/  IABS R8, R8 ;  /* 0x0000000800087213 */ /* 0x000fe40000000000 */
[----:B------:R-:W-:-:S02]  /*0250*/  LEA.HI R6, R3, R2, RZ, 0x17 ;  /* 0x0000000203067211 */ /* 0x000fc400078fb8ff */
[----:B------:R-:W-:Y:S01]  /*0260*/  IABS R11, R7 ;  /* 0x00000007000b7213 */ /* 0x000fe20000000000 */
[----:B------:R-:W-:Y:S01]  /*0270*/  VIADD R7, R9, 0xffffffe1 ;  /* 0xffffffe109077836 */ /* 0x000fe20000000000 */
[----:B------:R-:W-:Y:S01]  /*0280*/  LEA R6, R6, 0x3ff, 0xa ;  /* 0x000003ff06067811 */ /* 0x000fe200078e50ff */
[----:B------:R-:W2:Y:S01]  /*0290*/  LDC.64 R2, c[0x0][0x210] ;  /* 0x00008400ff027b82 */ /* 0x000ea20000000a00 */
[----:B------:R-:W-:Y:S02]  /*02a0*/  IMAD.MOV.U32 R9, RZ, RZ, R8 ;  /* 0x000000ffff097224 */ /* 0x000fe400078e0008 */
[----:B------:R-:W-:-:S03]  /*02b0*/  IABS R13, R7 ;  /* 0x00000007000d7213 */ /* 0x000fc60000000000 */
[----:B------:R-:W-:Y:S01]  /*02c0*/  IADD3 R7, R6, -R9, RZ ;  /* 0x8000000906077210 */ /* 0x000fe20007ffe0ff */
[----:B------:R-:W-:-:S04]  /*02d0*/  IMAD.IADD R6, R6, 0x1, -R11 ;  /* 0x0000000106067824 */ /* 0x000fc800078e0a0b */
[C---:B------:R-:W-:Y:S02]  /*02e0*/  IMAD R11, R13.reuse, -0x20, R7 ;  /* 0xffffffe00d0b7824 */ /* 0x040fe400078e0207 */
[----:B------:R-:W-:Y:S02]  /*02f0*/  IMAD R13, R13, -0x20, R6 ;  /* 0xffffffe00d0d7824 */ /* 0x000fe400078e0206 */
[----:B-1----:R-:W-:-:S04]  /*0300*/  IMAD.WIDE R6, R11, 0x4, R4 ;  /* 0x000000040b067825 */ /* 0x002fc800078e0204 */
[----:B------:R-:W-:Y:S01]  /*0310*/  IMAD.WIDE R8, R13, 0x4, R4 ;  /* 0x000000040d087825 */ /* 0x000fe200078e0204 */
[----:B------:R1:W3:Y:S03]  /*0320*/  @!P2 LDG.E.EL R14, desc[UR4][R6.64] ;  /* 0x00000004060ea981 */ /* 0x0002e6000c2e1900 */
[--C-:B--2---:R-:W-:Y:S01]  /*0330*/  IMAD.WIDE R4, R11, 0x4, R2.reuse ;  /* 0x000000040b047825 */ /* 0x104fe200078e0202 */
[----:B------:R-:W2:Y:S01]  /*0340*/  @!P2 LDG.E.EL R15, desc[UR4][R8.64] ;  /* 0x00000004080fa981 */ /* 0x000ea2000c2e1900 */
[----:B------:R-:W1:Y:S02]  /*0350*/  LDC.64 R10, c[0x0][0x220] ;  /* 0x00008800ff0a7b82 */ /* 0x000e640000000a00 */
[----:B------:R-:W-:Y:S01]  /*0360*/  IMAD.WIDE R2, R13, 0x4, R2 ;  /* 0x000000040d027825 */ /* 0x000fe200078e0202 */
[----:B------:R-:W-:-:S06]  /*0370*/  CS2R R12, SRZ ;  /* 0x00000000000c7805 */ /* 0x000fcc000001ff00 */
[----:B------:R-:W4:Y:S04]  /*0380*/  @!P2 LDG.E.EL R12, desc[UR4][R4.64] ;  /* 0x00000004040ca981 */ /* 0x000f28000c2e1900 */
[----:B------:R-:W5:Y:S01]  /*0390*/  @!P2 LDG.E.EL R13, desc[UR4][R2.64] ;  /* 0x00000004020da981 */ /* 0x000f62000c2e1900 */
[----:B-1----:R-:W-:Y:S01]  /*03a0*/  IMAD.WIDE R6, R0, 0x4, R10 ;  /* 0x0000000400067825 */ /* 0x002fe200078e020a */
[C---:B---3--:R-:W-:Y:S02]  /*03b0*/  FSETP.GEU.AND P0, PT, R14.reuse, RZ, PT ;  /* 0x000000ff0e00720b */ /* 0x048fe40003f0e000 */
[----:B--2---:R-:W-:Y:S02]  /*03c0*/  FSETP.GEU.AND P1, PT, R15, RZ, PT ;  /* 0x000000ff0f00720b */ /* 0x004fe40003f2e000 */
[----:B------:R-:W-:-:S02]  /*03d0*/  FSEL R17, R14, RZ, P0 ;  /* 0x000000ff0e117208 */ /* 0x000fc40000000000 */
[----:B------:R-:W-:-:S03]  /*03e0*/  FSEL R8, R15, RZ, P1 ;  /* 0x000000ff0f087208 */ /* 0x000fc60000800000 */
[----:B----4-:R-:W-:Y:S02]  /*03f0*/  FADD R12, R17, R12 ;  /* 0x0000000c110c7221 */ /* 0x010fe40000000000 */
[----:B-----5:R-:W-:Y:S01]  /*0400*/  FADD R13, R8, R13 ;  /* 0x0000000d080d7221 */ /* 0x020fe20000000000 */
[----:B------:R-:W-:Y:S06]  /*0410*/  @P2 EXIT ;  /* 0x000000000000294d */ /* 0x000fec0003800000 */
[----:B------:R-:W-:Y:S01]  /*0420*/  STG.E.64 desc[UR4][R6.64], R12 ;  /* 0x0000000c06007986 */ /* 0x000fe2000c101b04 */
[----:B------:R-:W-:Y:S05]  /*0430*/  EXIT ;  /* 0x000000000000794d */ /* 0x000fea0003800000 */
.L_x_0:
[----:B------:R-:W-:-:S00]  /*0440*/  BRA `(.L_x_0) ;  /* 0xfffffffc00fc7947 */ /* 0x000fc0000383ffff */
[----:B------:R-:W-:-:S00]  /*0450*/  NOP ;  /* 0x0000000000007918 */ /* 0x000fc00000000000 */
        /* <DEDUP_REMOVED lines=10> */
.L_x_1:


//--------------------- .nv.constant0.triton_poi_fused_add_reflection_pad2d_relu_5 --------------------------
	.section	.nv.constant0.triton_poi_fused_add_reflection_pad2d_relu_5,"a",@progbits
	.sectionflags	@""
	.align	4
.nv.constant0.triton_poi_fused_add_reflection_pad2d_relu_5:
	.zero		556
